//
// Generated by NVIDIA NVVM Compiler
//
// Compiler Build ID: CL-36424714
// Cuda compilation tools, release 13.0, V13.0.88
// Based on NVVM 20.0.0
//

.version 9.0
.target sm_100
.address_size 64

	// .globl	_Z11isDivisiblemmPh

.visible .entry _Z11isDivisiblemmPh(
	.param .u64 _Z11isDivisiblemmPh_param_0,
	.param .u64 _Z11isDivisiblemmPh_param_1,
	.param .u64 .ptr .align 1 _Z11isDivisiblemmPh_param_2
)
{
	.reg .pred 	%p<3>;
	.reg .b16 	%rs<2>;
	.reg .b32 	%r<8>;
	.reg .b64 	%rd<14>;

	ld.param.u64 	%rd6, [_Z11isDivisiblemmPh_param_0];
	ld.param.u64 	%rd8, [_Z11isDivisiblemmPh_param_1];
	ld.param.u64 	%rd7, [_Z11isDivisiblemmPh_param_2];
	mov.u32 	%r1, %ntid.x;
	mov.u32 	%r2, %ctaid.x;
	mov.u32 	%r3, %tid.x;
	mad.lo.s32 	%r4, %r1, %r2, %r3;
	cvt.s64.s32 	%rd1, %r4;
	add.s64 	%rd2, %rd8, %rd1;
	or.b64  	%rd9, %rd6, %rd2;
	and.b64  	%rd10, %rd9, -4294967296;
	setp.ne.s64 	%p1, %rd10, 0;
	@%p1 bra 	$L__BB0_2;
	cvt.u32.u64 	%r5, %rd2;
	cvt.u32.u64 	%r6, %rd6;
	rem.u32 	%r7, %r6, %r5;
	cvt.u64.u32 	%rd13, %r7;
	bra.uni 	$L__BB0_3;
$L__BB0_2:
	rem.u64 	%rd13, %rd6, %rd2;
$L__BB0_3:
	setp.ne.s64 	%p2, %rd13, 0;
	@%p2 bra 	$L__BB0_5;
	cvta.to.global.u64 	%rd11, %rd7;
	add.s64 	%rd12, %rd11, %rd1;
	mov.b16 	%rs1, 1;
	st.global.u8 	[%rd12], %rs1;
$L__BB0_5:
	ret;

}


// ===== COMPILED SASS (sm_100) =====

	.target	sm_100

	.elftype	@"ET_EXEC"


//--------------------- .note.nv.tkinfo           --------------------------
	.section	.note.nv.tkinfo,"",@"SHT_NOTE"
	.sectionflags	@"SHF_NOTE_NV_TKINFO"
	.tkinfo
        /*0018*/ 	.word	0x00000002
        /*0030*/ 	.string	""
        /*0030*/ 	.string	"ptxas"
        /*0030*/ 	.string	"Cuda compilation tools, release 13.0, V13.0.88"
        /*0030*/ 	.string	"Build cuda_13.0.r13.0/compiler.36424714_0"
        /*0030*/ 	.string	"-arch sm_100 -m 64 "



//--------------------- .note.nv.cuinfo           --------------------------
	.section	.note.nv.cuinfo,"",@"SHT_NOTE"
	.sectionflags	@"SHF_NOTE_NV_CUINFO"
        /*0018*/ 	.short	0x0002
        /*001a*/ 	.short	0x0064
        /*001c*/ 	.short	0x0082
	.zero		2


//--------------------- .nv.info                  --------------------------
	.section	.nv.info,"",@"SHT_CUDA_INFO"
	.align	4


	//----- nvinfo : EIATTR_REGCOUNT
	.align		4
        /*0000*/ 	.byte	0x04, 0x2f
        /*0002*/ 	.short	(.L_1 - .L_0)
	.align		4
.L_0:
        /*0004*/ 	.word	index@(_Z11isDivisiblemmPh)
        /*0008*/ 	.word	0x00000012


	//----- nvinfo : EIATTR_FRAME_SIZE
	.align		4
.L_1:
        /*000c*/ 	.byte	0x04, 0x11
        /*000e*/ 	.short	(.L_3 - .L_2)
	.align		4
.L_2:
        /*0010*/ 	.word	index@($__internal_0_$__cuda_sm20_rem_u64)
        /*0014*/ 	.word	0x00000000


	//----- nvinfo : EIATTR_FRAME_SIZE
	.align		4
.L_3:
        /*0018*/ 	.byte	0x04, 0x11
        /*001a*/ 	.short	(.L_5 - .L_4)
	.align		4
.L_4:
        /*001c*/ 	.word	index@(_Z11isDivisiblemmPh)
        /*0020*/ 	.word	0x00000000


	//----- nvinfo : EIATTR_MIN_STACK_SIZE
	.align		4
.L_5:
        /*0024*/ 	.byte	0x04, 0x12
        /*0026*/ 	.short	(.L_7 - .L_6)
	.align		4
.L_6:
        /*0028*/ 	.word	index@(_Z11isDivisiblemmPh)
        /*002c*/ 	.word	0x00000000
.L_7:


//--------------------- .nv.compat                --------------------------
	.section	.nv.compat,"",@"SHT_CUDA_COMPAT_INFO"
	.align	4
        /*0000*/ 	.byte	0x02, 0x09, 0x00, 0x00, 0x02, 0x02, 0x01, 0x00, 0x02, 0x05, 0x05, 0x00, 0x03, 0x07, 0x01, 0x01
        /*0010*/ 	.byte	0x02, 0x03, 0x00, 0x00, 0x02, 0x06, 0x01, 0x00, 0x04, 0x0b, 0x08, 0x00, 0x09, 0x00, 0x00, 0x00
        /*0020*/ 	.byte	0x00, 0x00, 0x00, 0x00


//--------------------- .nv.info._Z11isDivisiblemmPh --------------------------
	.section	.nv.info._Z11isDivisiblemmPh,"",@"SHT_CUDA_INFO"
	.sectionflags	@""
	.align	4


	//----- nvinfo : EIATTR_CUDA_API_VERSION
	.align		4
        /*0000*/ 	.byte	0x04, 0x37
        /*0002*/ 	.short	(.L_9 - .L_8)
.L_8:
        /*0004*/ 	.word	0x00000082


	//----- nvinfo : EIATTR_KPARAM_INFO
	.align		4
.L_9:
        /*0008*/ 	.byte	0x04, 0x17
        /*000a*/ 	.short	(.L_11 - .L_10)
.L_10:
        /*000c*/ 	.word	0x00000000
        /*0010*/ 	.short	0x0002
        /*0012*/ 	.short	0x0010
        /*0014*/ 	.byte	0x00, 0xf5, 0x21, 0x00


	//----- nvinfo : EIATTR_KPARAM_INFO
	.align		4
.L_11:
        /*0018*/ 	.byte	0x04, 0x17
        /*001a*/ 	.short	(.L_13 - .L_12)
.L_12:
        /*001c*/ 	.word	0x00000000
        /*0020*/ 	.short	0x0001
        /*0022*/ 	.short	0x0008
        /*0024*/ 	.byte	0x00, 0xf0, 0x21, 0x00


	//----- nvinfo : EIATTR_KPARAM_INFO
	.align		4
.L_13:
        /*0028*/ 	.byte	0x04, 0x17
        /*002a*/ 	.short	(.L_15 - .L_14)
.L_14:
        /*002c*/ 	.word	0x00000000
        /*0030*/ 	.short	0x0000
        /*0032*/ 	.short	0x0000
        /*0034*/ 	.byte	0x00, 0xf0, 0x21, 0x00


	//----- nvinfo : EIATTR_SPARSE_MMA_MASK
	.align		4
.L_15:
        /*0038*/ 	.byte	0x03, 0x50
        /*003a*/ 	.short	0x0000


	//----- nvinfo : EIATTR_MAXREG_COUNT
	.align		4
        /*003c*/ 	.byte	0x03, 0x1b
        /*003e*/ 	.short	0x00ff


	//----- nvinfo : EIATTR_MERCURY_ISA_VERSION
	.align		4
        /*0040*/ 	.byte	0x03, 0x5f
        /*0042*/ 	.short	0x0101


	//----- nvinfo : EIATTR_VRC_CTA_INIT_COUNT
	.align		4
        /*0044*/ 	.byte	0x02, 0x4a
	.zero		1
	.zero		1


	//----- nvinfo : EIATTR_EXIT_INSTR_OFFSETS
	.align		4
        /*0048*/ 	.byte	0x04, 0x1c
        /*004a*/ 	.short	(.L_17 - .L_16)


	//   ....[0]....
.L_16:
        /*004c*/ 	.word	0x00000280


	//   ....[1]....
        /*0050*/ 	.word	0x000002f0


	//----- nvinfo : EIATTR_CRS_STACK_SIZE
	.align		4
.L_17:
        /*0054*/ 	.byte	0x04, 0x1e
        /*0056*/ 	.short	(.L_19 - .L_18)
.L_18:
        /*0058*/ 	.word	0x00000000


	//----- nvinfo : EIATTR_CBANK_PARAM_SIZE
	.align		4
.L_19:
        /*005c*/ 	.byte	0x03, 0x19
        /*005e*/ 	.short	0x0018


	//----- nvinfo : EIATTR_PARAM_CBANK
	.align		4
        /*0060*/ 	.byte	0x04, 0x0a
        /*0062*/ 	.short	(.L_21 - .L_20)
	.align		4
.L_20:
        /*0064*/ 	.word	index@(.nv.constant0._Z11isDivisiblemmPh)
        /*0068*/ 	.short	0x0380
        /*006a*/ 	.short	0x0018


	//----- nvinfo : EIATTR_SW_WAR
	.align		4
.L_21:
        /*006c*/ 	.byte	0x04, 0x36
        /*006e*/ 	.short	(.L_23 - .L_22)
.L_22:
        /*0070*/ 	.word	0x00000008
.L_23:


//--------------------- .nv.callgraph             --------------------------
	.section	.nv.callgraph,"",@"SHT_CUDA_CALLGRAPH"
	.align	4
	.sectionentsize	8
	.align		4
        /*0000*/ 	.word	0x00000000
	.align		4
        /*0004*/ 	.word	0xffffffff
	.align		4
        /*0008*/ 	.word	0x00000000
	.align		4
        /*000c*/ 	.word	0xfffffffe
	.align		4
        /*0010*/ 	.word	0x00000000
	.align		4
        /*0014*/ 	.word	0xfffffffd
	.align		4
        /*0018*/ 	.word	0x00000000
	.align		4
        /*001c*/ 	.word	0xfffffffc


//--------------------- .text._Z11isDivisiblemmPh --------------------------
	.section	.text._Z11isDivisiblemmPh,"ax",@progbits
	.align	128
        .global         _Z11isDivisiblemmPh
        .type           _Z11isDivisiblemmPh,@function
        .size           _Z11isDivisiblemmPh,(.L_x_4 - _Z11isDivisiblemmPh)
        .other          _Z11isDivisiblemmPh,@"STO_CUDA_ENTRY STV_DEFAULT"
_Z11isDivisiblemmPh:
.text._Z11isDivisiblemmPh:
[----:B------:R-:W-:Y:S01]  /*0000*/  LDC R1, c[0x0][0x37c] ;  /* 0x0000df00ff017b82 */ /* 0x000fe20000000800 */
[----:B------:R-:W0:Y:S01]  /*0010*/  S2R R0, SR_CTAID.X ;  /* 0x0000000000007919 */ /* 0x000e220000002500 */
[----:B------:R-:W0:Y:S01]  /*0020*/  LDCU UR4, c[0x0][0x360] ;  /* 0x00006c00ff0477ac */ /* 0x000e220008000800 */
[----:B------:R-:W-:Y:S01]  /*0030*/  BSSY.RECONVERGENT B0, `(.L_x_0) ;  /* 0x0000024000007945 */ /* 0x000fe20003800200 */
[----:B------:R-:W0:Y:S01]  /*0040*/  S2R R3, SR_TID.X ;  /* 0x0000000000037919 */ /* 0x000e220000002100 */
[----:B------:R-:W1:Y:S01]  /*0050*/  LDCU.64 UR6, c[0x0][0x388] ;  /* 0x00007100ff0677ac */ /* 0x000e620008000a00 */
[----:B------:R-:W2:Y:S01]  /*0060*/  LDCU UR5, c[0x0][0x384] ;  /* 0x00007080ff0577ac */ /* 0x000ea20008000800 */
[----:B0-----:R-:W-:-:S05]  /*0070*/  IMAD R0, R0, UR4, R3 ;  /* 0x0000000400007c24 */ /* 0x001fca000f8e0203 */
[----:B------:R-:W-:Y:S02]  /*0080*/  SHF.R.S32.HI R5, RZ, 0x1f, R0 ;  /* 0x0000001fff057819 */ /* 0x000fe40000011400 */
[----:B-1----:R-:W-:-:S04]  /*0090*/  IADD3 R2, P0, PT, R0, UR6, RZ ;  /* 0x0000000600027c10 */ /* 0x002fc8000ff1e0ff */
[----:B------:R-:W-:-:S04]  /*00a0*/  IADD3.X R3, PT, PT, R5, UR7, RZ, P0, !PT ;  /* 0x0000000705037c10 */ /* 0x000fc800087fe4ff */
[----:B--2---:R-:W-:-:S04]  /*00b0*/  LOP3.LUT R4, R3, UR5, RZ, 0xfc, !PT ;  /* 0x0000000503047c12 */ /* 0x004fc8000f8efcff */
[----:B------:R-:W-:-:S13]  /*00c0*/  ISETP.NE.U32.AND P0, PT, R4, RZ, PT ;  /* 0x000000ff0400720c */ /* 0x000fda0003f05070 */
[----:B------:R-:W-:Y:S05]  /*00d0*/  @P0 BRA `(.L_x_1) ;  /* 0x0000000000540947 */ /* 0x000fea0003800000 */
[----:B------:R-:W0:Y:S01]  /*00e0*/  I2F.U32.RP R3, R2 ;  /* 0x0000000200037306 */ /* 0x000e220000209000 */
[----:B------:R-:W1:Y:S01]  /*00f0*/  LDCU UR4, c[0x0][0x380] ;  /* 0x00007000ff0477ac */ /* 0x000e620008000800 */
[----:B------:R-:W-:-:S06]  /*0100*/  ISETP.NE.U32.AND P1, PT, R2, RZ, PT ;  /* 0x000000ff0200720c */ /* 0x000fcc0003f25070 */
[----:B0-----:R-:W0:Y:S02]  /*0110*/  MUFU.RCP R3, R3 ;  /* 0x0000000300037308 */ /* 0x001e240000001000 */
[----:B0-----:R-:W-:-:S06]  /*0120*/  VIADD R6, R3, 0xffffffe ;  /* 0x0ffffffe03067836 */ /* 0x001fcc0000000000 */
[----:B------:R0:W2:Y:S02]  /*0130*/  F2I.FTZ.U32.TRUNC.NTZ R7, R6 ;  /* 0x0000000600077305 */ /* 0x0000a4000021f000 */
[----:B0-----:R-:W-:Y:S02]  /*0140*/  IMAD.MOV.U32 R6, RZ, RZ, RZ ;  /* 0x000000ffff067224 */ /* 0x001fe400078e00ff */
[----:B--2---:R-:W-:-:S04]  /*0150*/  IMAD.MOV R9, RZ, RZ, -R7 ;  /* 0x000000ffff097224 */ /* 0x004fc800078e0a07 */
[----:B------:R-:W-:-:S04]  /*0160*/  IMAD R9, R9, R2, RZ ;  /* 0x0000000209097224 */ /* 0x000fc800078e02ff */
[----:B------:R-:W-:-:S06]  /*0170*/  IMAD.HI.U32 R7, R7, R9, R6 ;  /* 0x0000000907077227 */ /* 0x000fcc00078e0006 */
[----:B-1----:R-:W-:-:S05]  /*0180*/  IMAD.HI.U32 R7, R7, UR4, RZ ;  /* 0x0000000407077c27 */ /* 0x002fca000f8e00ff */
[----:B------:R-:W-:-:S05]  /*0190*/  IADD3 R7, PT, PT, -R7, RZ, RZ ;  /* 0x000000ff07077210 */ /* 0x000fca0007ffe1ff */
[----:B------:R-:W-:-:S05]  /*01a0*/  IMAD R3, R2, R7, UR4 ;  /* 0x0000000402037e24 */ /* 0x000fca000f8e0207 */
[----:B------:R-:W-:-:S13]  /*01b0*/  ISETP.GE.U32.AND P0, PT, R3, R2, PT ;  /* 0x000000020300720c */ /* 0x000fda0003f06070 */
[----:B------:R-:W-:-:S05]  /*01c0*/  @P0 IMAD.IADD R3, R3, 0x1, -R2 ;  /* 0x0000000103030824 */ /* 0x000fca00078e0a02 */
[----:B------:R-:W-:-:S13]  /*01d0*/  ISETP.GE.U32.AND P0, PT, R3, R2, PT ;  /* 0x000000020300720c */ /* 0x000fda0003f06070 */
[----:B------:R-:W-:Y:S01]  /*01e0*/  @P0 IMAD.IADD R3, R3, 0x1, -R2 ;  /* 0x0000000103030824 */ /* 0x000fe200078e0a02 */
[----:B------:R-:W-:-:S04]  /*01f0*/  @!P1 LOP3.LUT R3, RZ, R2, RZ, 0x33, !PT ;  /* 0x00000002ff039212 */ /* 0x000fc800078e33ff */
[----:B------:R-:W-:-:S04]  /*0200*/  ISETP.NE.U32.AND P0, PT, R3, RZ, PT ;  /* 0x000000ff0300720c */ /* 0x000fc80003f05070 */
[----:B------:R-:W-:Y:S01]  /*0210*/  ISETP.NE.AND.EX P0, PT, RZ, RZ, PT, P0 ;  /* 0x000000ffff00720c */ /* 0x000fe20003f05300 */
[----:B------:R-:W-:-:S12]  /*0220*/  BRA `(.L_x_2) ;  /* 0x0000000000107947 */ /* 0x000fd80003800000 */
.L_x_1:
[----:B------:R-:W-:-:S07]  /*0230*/  MOV R4, 0x250 ;  /* 0x0000025000047802 */ /* 0x000fce0000000f00 */
[----:B------:R-:W-:Y:S05]  /*0240*/  CALL.REL.NOINC `($__internal_0_$__cuda_sm20_rem_u64) ;  /* 0x00000000002c7944 */ /* 0x000fea0003c00000 */
[----:B------:R-:W-:-:S04]  /*0250*/  ISETP.NE.U32.AND P0, PT, R6, RZ, PT ;  /* 0x000000ff0600720c */ /* 0x000fc80003f05070 */
[----:B------:R-:W-:-:S13]  /*0260*/  ISETP.NE.AND.EX P0, PT, R7, RZ, PT, P0 ;  /* 0x000000ff0700720c */ /* 0x000fda0003f05300 */
.L_x_2:
[----:B------:R-:W-:Y:S05]  /*0270*/  BSYNC.RECONVERGENT B0 ;  /* 0x0000000000007941 */ /* 0x000fea0003800200 */
.L_x_0:
[----:B------:R-:W-:Y:S05]  /*0280*/  @P0 EXIT ;  /* 0x000000000000094d */ /* 0x000fea0003800000 */
[----:B------:R-:W0:Y:S01]  /*0290*/  LDCU.64 UR6, c[0x0][0x390] ;  /* 0x00007200ff0677ac */ /* 0x000e220008000a00 */
[----:B------:R-:W1:Y:S01]  /*02a0*/  LDCU.64 UR4, c[0x0][0x358] ;  /* 0x00006b00ff0477ac */ /* 0x000e620008000a00 */
[----:B0-----:R-:W-:Y:S01]  /*02b0*/  IADD3 R2, P0, PT, R0, UR6, RZ ;  /* 0x0000000600027c10 */ /* 0x001fe2000ff1e0ff */
[----:B------:R-:W-:-:S03]  /*02c0*/  HFMA2 R0, -RZ, RZ, 0, 5.9604644775390625e-08 ;  /* 0x00000001ff007431 */ /* 0x000fc600000001ff */
[----:B------:R-:W-:-:S05]  /*02d0*/  IADD3.X R3, PT, PT, R5, UR7, RZ, P0, !PT ;  /* 0x0000000705037c10 */ /* 0x000fca00087fe4ff */
[----:B-1----:R-:W-:Y:S01]  /*02e0*/  STG.E.U8 desc[UR4][R2.64], R0 ;  /* 0x0000000002007986 */ /* 0x002fe2000c101104 */
[----:B------:R-:W-:Y:S05]  /*02f0*/  EXIT ;  /* 0x000000000000794d */ /* 0x000fea0003800000 */
        .weak           $__internal_0_$__cuda_sm20_rem_u64
        .type           $__internal_0_$__cuda_sm20_rem_u64,@function
        .size           $__internal_0_$__cuda_sm20_rem_u64,(.L_x_4 - $__internal_0_$__cuda_sm20_rem_u64)
$__internal_0_$__cuda_sm20_rem_u64:
[----:B------:R-:W0:Y:S01]  /*0300*/  I2F.U64.RP R10, R2 ;  /* 0x00000002000a7312 */ /* 0x000e220000309000 */
[----:B------:R-:W1:Y:S07]  /*0310*/  LDCU.64 UR4, c[0x0][0x380] ;  /* 0x00007000ff0477ac */ /* 0x000e6e0008000a00 */
[----:B0-----:R-:W0:Y:S02]  /*0320*/  MUFU.RCP R10, R10 ;  /* 0x0000000a000a7308 */ /* 0x001e240000001000 */
[----:B0-----:R-:W-:-:S06]  /*0330*/  VIADD R6, R10, 0x1ffffffe ;  /* 0x1ffffffe0a067836 */ /* 0x001fcc0000000000 */
[----:B------:R-:W0:Y:S02]  /*0340*/  F2I.U64.TRUNC R6, R6 ;  /* 0x0000000600067311 */ /* 0x000e24000020d800 */
[----:B0-----:R-:W-:-:S04]  /*0350*/  IMAD.WIDE.U32 R8, R6, R2, RZ ;  /* 0x0000000206087225 */ /* 0x001fc800078e00ff */
[----:B------:R-:W-:Y:S01]  /*0360*/  IMAD R9, R6, R3, R9 ;  /* 0x0000000306097224 */ /* 0x000fe200078e0209 */
[----:B------:R-:W-:-:S03]  /*0370*/  IADD3 R11, P0, PT, RZ, -R8, RZ ;  /* 0x80000008ff0b7210 */ /* 0x000fc60007f1e0ff */
[----:B------:R-:W-:Y:S02]  /*0380*/  IMAD R9, R7, R2, R9 ;  /* 0x0000000207097224 */ /* 0x000fe400078e0209 */
[----:B------:R-:W-:-:S04]  /*0390*/  IMAD.HI.U32 R8, R6, R11, RZ ;  /* 0x0000000b06087227 */ /* 0x000fc800078e00ff */
[----:B------:R-:W-:Y:S01]  /*03a0*/  IMAD.X R13, RZ, RZ, ~R9, P0 ;  /* 0x000000ffff0d7224 */ /* 0x000fe200000e0e09 */
[----:B------:R-:W-:-:S03]  /*03b0*/  MOV R9, R6 ;  /* 0x0000000600097202 */ /* 0x000fc60000000f00 */
[-C--:B------:R-:W-:Y:S02]  /*03c0*/  IMAD R15, R7, R13.reuse, RZ ;  /* 0x0000000d070f7224 */ /* 0x080fe400078e02ff */
[----:B------:R-:W-:-:S04]  /*03d0*/  IMAD.WIDE.U32 R8, P0, R6, R13, R8 ;  /* 0x0000000d06087225 */ /* 0x000fc80007800008 */
[----:B------:R-:W-:-:S04]  /*03e0*/  IMAD.HI.U32 R13, R7, R13, RZ ;  /* 0x0000000d070d7227 */ /* 0x000fc800078e00ff */
[----:B------:R-:W-:-:S05]  /*03f0*/  IMAD.HI.U32 R8, P1, R7, R11, R8 ;  /* 0x0000000b07087227 */ /* 0x000fca0007820008 */
[----:B------:R-:W-:Y:S01]  /*0400*/  IADD3 R9, P2, PT, R15, R8, RZ ;  /* 0x000000080f097210 */ /* 0x000fe20007f5e0ff */
[----:B------:R-:W-:-:S04]  /*0410*/  IMAD.X R8, R13, 0x1, R7, P0 ;  /* 0x000000010d087824 */ /* 0x000fc800000e0607 */
[----:B------:R-:W-:Y:S01]  /*0420*/  IMAD.WIDE.U32 R6, R9, R2, RZ ;  /* 0x0000000209067225 */ /* 0x000fe200078e00ff */
[----:B------:R-:W-:-:S03]  /*0430*/  IADD3.X R11, PT, PT, RZ, RZ, R8, P2, P1 ;  /* 0x000000ffff0b7210 */ /* 0x000fc600017e2408 */
[----:B------:R-:W-:Y:S01]  /*0440*/  IMAD R7, R9, R3, R7 ;  /* 0x0000000309077224 */ /* 0x000fe200078e0207 */
[----:B------:R-:W-:-:S03]  /*0450*/  IADD3 R13, P0, PT, RZ, -R6, RZ ;  /* 0x80000006ff0d7210 */ /* 0x000fc60007f1e0ff */
[----:B------:R-:W-:Y:S02]  /*0460*/  IMAD R7, R11, R2, R7 ;  /* 0x000000020b077224 */ /* 0x000fe400078e0207 */
[----:B------:R-:W-:-:S04]  /*0470*/  IMAD.HI.U32 R8, R9, R13, RZ ;  /* 0x0000000d09087227 */ /* 0x000fc800078e00ff */
[----:B------:R-:W-:Y:S02]  /*0480*/  IMAD.X R6, RZ, RZ, ~R7, P0 ;  /* 0x000000ffff067224 */ /* 0x000fe400000e0e07 */
[----:B------:R-:W-:Y:S02]  /*0490*/  IMAD.MOV.U32 R7, RZ, RZ, RZ ;  /* 0x000000ffff077224 */ /* 0x000fe400078e00ff */
[----:B------:R-:W-:-:S04]  /*04a0*/  IMAD.WIDE.U32 R8, P0, R9, R6, R8 ;  /* 0x0000000609087225 */ /* 0x000fc80007800008 */
[C---:B------:R-:W-:Y:S02]  /*04b0*/  IMAD R10, R11.reuse, R6, RZ ;  /* 0x000000060b0a7224 */ /* 0x040fe400078e02ff */
[----:B------:R-:W-:-:S04]  /*04c0*/  IMAD.HI.U32 R9, P1, R11, R13, R8 ;  /* 0x0000000d0b097227 */ /* 0x000fc80007820008 */
[----:B------:R-:W-:Y:S01]  /*04d0*/  IMAD.HI.U32 R6, R11, R6, RZ ;  /* 0x000000060b067227 */ /* 0x000fe200078e00ff */
[----:B------:R-:W-:-:S04]  /*04e0*/  IADD3 R9, P2, PT, R10, R9, RZ ;  /* 0x000000090a097210 */ /* 0x000fc80007f5e0ff */
[----:B------:R-:W-:Y:S01]  /*04f0*/  IADD3.X R11, PT, PT, R6, R11, RZ, P0, !PT ;  /* 0x0000000b060b7210 */ /* 0x000fe200007fe4ff */
[----:B-1----:R-:W-:-:S03]  /*0500*/  IMAD.HI.U32 R6, R9, UR4, RZ ;  /* 0x0000000409067c27 */ /* 0x002fc6000f8e00ff */
[----:B------:R-:W-:Y:S01]  /*0510*/  IADD3.X R11, PT, PT, RZ, RZ, R11, P2, P1 ;  /* 0x000000ffff0b7210 */ /* 0x000fe200017e240b */
[----:B------:R-:W-:-:S04]  /*0520*/  IMAD.WIDE.U32 R6, R9, UR5, R6 ;  /* 0x0000000509067c25 */ /* 0x000fc8000f8e0006 */
[C---:B------:R-:W-:Y:S02]  /*0530*/  IMAD R9, R11.reuse, UR5, RZ ;  /* 0x000000050b097c24 */ /* 0x040fe4000f8e02ff */
[----:B------:R-:W-:-:S04]  /*0540*/  IMAD.HI.U32 R6, P0, R11, UR4, R6 ;  /* 0x000000040b067c27 */ /* 0x000fc8000f800006 */
[----:B------:R-:W-:Y:S01]  /*0550*/  IMAD.HI.U32 R8, R11, UR5, RZ ;  /* 0x000000050b087c27 */ /* 0x000fe2000f8e00ff */
[----:B------:R-:W-:-:S03]  /*0560*/  IADD3 R9, P1, PT, R9, R6, RZ ;  /* 0x0000000609097210 */ /* 0x000fc60007f3e0ff */
[----:B------:R-:W-:Y:S02]  /*0570*/  IMAD.X R8, RZ, RZ, R8, P0 ;  /* 0x000000ffff087224 */ /* 0x000fe400000e0608 */
[----:B------:R-:W-:-:S03]  /*0580*/  IMAD.WIDE.U32 R6, R9, R2, RZ ;  /* 0x0000000209067225 */ /* 0x000fc600078e00ff */
[----:B------:R-:W-:Y:S01]  /*0590*/  IADD3.X R11, PT, PT, RZ, R8, RZ, P1, !PT ;  /* 0x00000008ff0b7210 */ /* 0x000fe20000ffe4ff */
[----:B------:R-:W-:Y:S01]  /*05a0*/  IMAD R9, R9, R3, R7 ;  /* 0x0000000309097224 */ /* 0x000fe200078e0207 */
[----:B------:R-:W-:-:S03]  /*05b0*/  IADD3 R7, P1, PT, -R6, UR4, RZ ;  /* 0x0000000406077c10 */ /* 0x000fc6000ff3e1ff */
[-C--:B------:R-:W-:Y:S01]  /*05c0*/  IMAD R9, R11, R2.reuse, R9 ;  /* 0x000000020b097224 */ /* 0x080fe200078e0209 */
[----:B------:R-:W-:-:S04]  /*05d0*/  ISETP.GE.U32.AND P0, PT, R7, R2, PT ;  /* 0x000000020700720c */ /* 0x000fc80003f06070 */
[----:B------:R-:W-:Y:S02]  /*05e0*/  IADD3.X R6, PT, PT, ~R9, UR5, RZ, P1, !PT ;  /* 0x0000000509067c10 */ /* 0x000fe40008ffe5ff */
[----:B------:R-:W-:Y:S02]  /*05f0*/  IADD3 R9, P1, PT, -R2, R7, RZ ;  /* 0x0000000702097210 */ /* 0x000fe40007f3e1ff */
[----:B------:R-:W-:-:S03]  /*0600*/  ISETP.GE.U32.AND.EX P0, PT, R6, R3, PT, P0 ;  /* 0x000000030600720c */ /* 0x000fc60003f06100 */
[--C-:B------:R-:W-:Y:S01]  /*0610*/  IMAD.X R8, R6, 0x1, ~R3.reuse, P1 ;  /* 0x0000000106087824 */ /* 0x100fe200008e0e03 */
[----:B------:R-:W-:Y:S02]  /*0620*/  SEL R9, R9, R7, P0 ;  /* 0x0000000709097207 */ /* 0x000fe40000000000 */
[----:B------:R-:W-:Y:S02]  /*0630*/  ISETP.NE.U32.AND P1, PT, R2, RZ, PT ;  /* 0x000000ff0200720c */ /* 0x000fe40003f25070 */
[----:B------:R-:W-:Y:S02]  /*0640*/  SEL R8, R8, R6, P0 ;  /* 0x0000000608087207 */ /* 0x000fe40000000000 */
[----:B------:R-:W-:Y:S02]  /*0650*/  IADD3 R6, P2, PT, -R2, R9, RZ ;  /* 0x0000000902067210 */ /* 0x000fe40007f5e1ff */
[----:B------:R-:W-:Y:S02]  /*0660*/  ISETP.GE.U32.AND P0, PT, R9, R2, PT ;  /* 0x000000020900720c */ /* 0x000fe40003f06070 */
[----:B------:R-:W-:Y:S01]  /*0670*/  ISETP.NE.AND.EX P1, PT, R3, RZ, PT, P1 ;  /* 0x000000ff0300720c */ /* 0x000fe20003f25310 */
[C---:B------:R-:W-:Y:S01]  /*0680*/  IMAD.X R7, R8.reuse, 0x1, ~R3, P2 ;  /* 0x0000000108077824 */ /* 0x040fe200010e0e03 */
[----:B------:R-:W-:Y:S01]  /*0690*/  ISETP.GE.U32.AND.EX P0, PT, R8, R3, PT, P0 ;  /* 0x000000030800720c */ /* 0x000fe20003f06100 */
[----:B------:R-:W-:Y:S01]  /*06a0*/  IMAD.MOV.U32 R3, RZ, RZ, 0x0 ;  /* 0x00000000ff037424 */ /* 0x000fe200078e00ff */
[----:B------:R-:W-:-:S02]  /*06b0*/  MOV R2, R4 ;  /* 0x0000000400027202 */ /* 0x000fc40000000f00 */
[----:B------:R-:W-:Y:S02]  /*06c0*/  SEL R6, R6, R9, P0 ;  /* 0x0000000906067207 */ /* 0x000fe40000000000 */
[----:B------:R-:W-:Y:S02]  /*06d0*/  SEL R7, R7, R8, P0 ;  /* 0x0000000807077207 */ /* 0x000fe40000000000 */
[----:B------:R-:W-:Y:S02]  /*06e0*/  SEL R6, R6, 0xffffffff, P1 ;  /* 0xffffffff06067807 */ /* 0x000fe40000800000 */
[----:B------:R-:W-:Y:S01]  /*06f0*/  SEL R7, R7, 0xffffffff, P1 ;  /* 0xffffffff07077807 */ /* 0x000fe20000800000 */
[----:B------:R-:W-:Y:S06]  /*0700*/  RET.REL.NODEC R2 `(_Z11isDivisiblemmPh) ;  /* 0xfffffff8023c7950 */ /* 0x000fec0003c3ffff */
.L_x_3:
[----:B------:R-:W-:-:S00]  /*0710*/  BRA `(.L_x_3) ;  /* 0xfffffffc00fc7947 */ /* 0x000fc0000383ffff */
[----:B------:R-:W-:-:S00]  /*0720*/  NOP ;  /* 0x0000000000007918 */ /* 0x000fc00000000000 */
        /* <DEDUP_REMOVED lines=13> */
.L_x_4:


//--------------------- .nv.shared.reserved.0     --------------------------
	.section	.nv.shared.reserved.0,"aw",@nobits
	.weak		__nv_reservedSMEM_offset_0_alias
	.size		__nv_reservedSMEM_offset_0_alias, 0, 64
	.other		__nv_reservedSMEM_offset_0_alias,@"STO_CUDA_RESERVED_SHARED STV_DEFAULT"
__nv_reservedSMEM_offset_0_alias:
	.zero		0
	.zero		64


//--------------------- .nv.constant0._Z11isDivisiblemmPh --------------------------
	.section	.nv.constant0._Z11isDivisiblemmPh,"a",@progbits
	.sectionflags	@""
	.align	4
.nv.constant0._Z11isDivisiblemmPh:
	.zero		920


//--------------------- SYMBOLS --------------------------

	.type		.nv.reservedSmem.offset0,@object
	.size		.nv.reservedSmem.offset0,0x4
